//
// Generated by NVIDIA NVVM Compiler
//
// Compiler Build ID: CL-36424714
// Cuda compilation tools, release 13.0, V13.0.88
// Based on NVVM 20.0.0
//

.version 9.0
.target sm_100
.address_size 64

	// .globl	_Z19count_danger_kernelPKfPiiif

.visible .entry _Z19count_danger_kernelPKfPiiif(
	.param .u64 .ptr .align 1 _Z19count_danger_kernelPKfPiiif_param_0,
	.param .u64 .ptr .align 1 _Z19count_danger_kernelPKfPiiif_param_1,
	.param .u32 _Z19count_danger_kernelPKfPiiif_param_2,
	.param .u32 _Z19count_danger_kernelPKfPiiif_param_3,
	.param .f32 _Z19count_danger_kernelPKfPiiif_param_4
)
{
	.reg .pred 	%p<5>;
	.reg .b32 	%r<16>;
	.reg .b32 	%f<3>;
	.reg .b64 	%rd<9>;

	ld.param.u64 	%rd1, [_Z19count_danger_kernelPKfPiiif_param_0];
	ld.param.u64 	%rd2, [_Z19count_danger_kernelPKfPiiif_param_1];
	ld.param.u32 	%r5, [_Z19count_danger_kernelPKfPiiif_param_2];
	ld.param.u32 	%r4, [_Z19count_danger_kernelPKfPiiif_param_3];
	ld.param.f32 	%f1, [_Z19count_danger_kernelPKfPiiif_param_4];
	mov.u32 	%r7, %ctaid.x;
	mov.u32 	%r8, %ntid.x;
	mov.u32 	%r9, %tid.x;
	mad.lo.s32 	%r1, %r7, %r8, %r9;
	mov.u32 	%r10, %ctaid.y;
	mov.u32 	%r11, %ntid.y;
	mov.u32 	%r12, %tid.y;
	mad.lo.s32 	%r13, %r10, %r11, %r12;
	setp.ge.s32 	%p1, %r1, %r4;
	setp.ge.s32 	%p2, %r13, %r5;
	or.pred  	%p3, %p1, %p2;
	@%p3 bra 	$L__BB0_3;
	cvta.to.global.u64 	%rd3, %rd1;
	mad.lo.s32 	%r3, %r4, %r13, %r1;
	mul.wide.s32 	%rd4, %r3, 4;
	add.s64 	%rd5, %rd3, %rd4;
	ld.global.f32 	%f2, [%rd5];
	setp.ltu.f32 	%p4, %f2, %f1;
	@%p4 bra 	$L__BB0_3;
	cvta.to.global.u64 	%rd6, %rd2;
	add.s64 	%rd8, %rd6, %rd4;
	ld.global.u32 	%r14, [%rd8];
	add.s32 	%r15, %r14, 1;
	st.global.u32 	[%rd8], %r15;
$L__BB0_3:
	ret;

}
	// .globl	_Z27count_ever_dangerous_kernelPKiiiPi
.visible .entry _Z27count_ever_dangerous_kernelPKiiiPi(
	.param .u64 .ptr .align 1 _Z27count_ever_dangerous_kernelPKiiiPi_param_0,
	.param .u32 _Z27count_ever_dangerous_kernelPKiiiPi_param_1,
	.param .u32 _Z27count_ever_dangerous_kernelPKiiiPi_param_2,
	.param .u64 .ptr .align 1 _Z27count_ever_dangerous_kernelPKiiiPi_param_3
)
{
	.reg .pred 	%p<5>;
	.reg .b32 	%r<16>;
	.reg .b64 	%rd<7>;

	ld.param.u64 	%rd1, [_Z27count_ever_dangerous_kernelPKiiiPi_param_0];
	ld.param.u32 	%r4, [_Z27count_ever_dangerous_kernelPKiiiPi_param_1];
	ld.param.u32 	%r3, [_Z27count_ever_dangerous_kernelPKiiiPi_param_2];
	ld.param.u64 	%rd2, [_Z27count_ever_dangerous_kernelPKiiiPi_param_3];
	mov.u32 	%r6, %ctaid.x;
	mov.u32 	%r7, %ntid.x;
	mov.u32 	%r8, %tid.x;
	mad.lo.s32 	%r1, %r6, %r7, %r8;
	mov.u32 	%r9, %ctaid.y;
	mov.u32 	%r10, %ntid.y;
	mov.u32 	%r11, %tid.y;
	mad.lo.s32 	%r12, %r9, %r10, %r11;
	setp.ge.s32 	%p1, %r1, %r3;
	setp.ge.s32 	%p2, %r12, %r4;
	or.pred  	%p3, %p1, %p2;
	@%p3 bra 	$L__BB1_3;
	cvta.to.global.u64 	%rd3, %rd1;
	mad.lo.s32 	%r13, %r3, %r12, %r1;
	mul.wide.s32 	%rd4, %r13, 4;
	add.s64 	%rd5, %rd3, %rd4;
	ld.global.u32 	%r14, [%rd5];
	setp.lt.s32 	%p4, %r14, 1;
	@%p4 bra 	$L__BB1_3;
	cvta.to.global.u64 	%rd6, %rd2;
	atom.global.add.u32 	%r15, [%rd6], 1;
$L__BB1_3:
	ret;

}


// ===== COMPILED SASS (sm_100) =====

	.target	sm_100

	.elftype	@"ET_EXEC"


//--------------------- .note.nv.tkinfo           --------------------------
	.section	.note.nv.tkinfo,"",@"SHT_NOTE"
	.sectionflags	@"SHF_NOTE_NV_TKINFO"
	.tkinfo
        /*0018*/ 	.word	0x00000002
        /*0030*/ 	.string	""
        /*0030*/ 	.string	"ptxas"
        /*0030*/ 	.string	"Cuda compilation tools, release 13.0, V13.0.88"
        /*0030*/ 	.string	"Build cuda_13.0.r13.0/compiler.36424714_0"
        /*0030*/ 	.string	"-arch sm_100 -m 64 "



//--------------------- .note.nv.cuinfo           --------------------------
	.section	.note.nv.cuinfo,"",@"SHT_NOTE"
	.sectionflags	@"SHF_NOTE_NV_CUINFO"
        /*0018*/ 	.short	0x0002
        /*001a*/ 	.short	0x0064
        /*001c*/ 	.short	0x0082
	.zero		2


//--------------------- .nv.info                  --------------------------
	.section	.nv.info,"",@"SHT_CUDA_INFO"
	.align	4


	//----- nvinfo : EIATTR_REGCOUNT
	.align		4
        /*0000*/ 	.byte	0x04, 0x2f
        /*0002*/ 	.short	(.L_1 - .L_0)
	.align		4
.L_0:
        /*0004*/ 	.word	index@(_Z19count_danger_kernelPKfPiiif)
        /*0008*/ 	.word	0x00000008


	//----- nvinfo : EIATTR_FRAME_SIZE
	.align		4
.L_1:
        /*000c*/ 	.byte	0x04, 0x11
        /*000e*/ 	.short	(.L_3 - .L_2)
	.align		4
.L_2:
        /*0010*/ 	.word	index@(_Z19count_danger_kernelPKfPiiif)
        /*0014*/ 	.word	0x00000000


	//----- nvinfo : EIATTR_REGCOUNT
	.align		4
.L_3:
        /*0018*/ 	.byte	0x04, 0x2f
        /*001a*/ 	.short	(.L_5 - .L_4)
	.align		4
.L_4:
        /*001c*/ 	.word	index@(_Z27count_ever_dangerous_kernelPKiiiPi)
        /*0020*/ 	.word	0x00000008


	//----- nvinfo : EIATTR_FRAME_SIZE
	.align		4
.L_5:
        /*0024*/ 	.byte	0x04, 0x11
        /*0026*/ 	.short	(.L_7 - .L_6)
	.align		4
.L_6:
        /*0028*/ 	.word	index@(_Z27count_ever_dangerous_kernelPKiiiPi)
        /*002c*/ 	.word	0x00000000


	//----- nvinfo : EIATTR_MIN_STACK_SIZE
	.align		4
.L_7:
        /*0030*/ 	.byte	0x04, 0x12
        /*0032*/ 	.short	(.L_9 - .L_8)
	.align		4
.L_8:
        /*0034*/ 	.word	index@(_Z27count_ever_dangerous_kernelPKiiiPi)
        /*0038*/ 	.word	0x00000000


	//----- nvinfo : EIATTR_MIN_STACK_SIZE
	.align		4
.L_9:
        /*003c*/ 	.byte	0x04, 0x12
        /*003e*/ 	.short	(.L_11 - .L_10)
	.align		4
.L_10:
        /*0040*/ 	.word	index@(_Z19count_danger_kernelPKfPiiif)
        /*0044*/ 	.word	0x00000000
.L_11:


//--------------------- .nv.compat                --------------------------
	.section	.nv.compat,"",@"SHT_CUDA_COMPAT_INFO"
	.align	4
        /*0000*/ 	.byte	0x02, 0x09, 0x00, 0x00, 0x02, 0x02, 0x01, 0x00, 0x02, 0x05, 0x05, 0x00, 0x03, 0x07, 0x01, 0x01
        /*0010*/ 	.byte	0x02, 0x03, 0x00, 0x00, 0x02, 0x06, 0x01, 0x00, 0x04, 0x0b, 0x08, 0x00, 0x09, 0x00, 0x00, 0x00
        /*0020*/ 	.byte	0x00, 0x00, 0x00, 0x00


//--------------------- .nv.info._Z27count_ever_dangerous_kernelPKiiiPi --------------------------
	.section	.nv.info._Z27count_ever_dangerous_kernelPKiiiPi,"",@"SHT_CUDA_INFO"
	.sectionflags	@""
	.align	4


	//----- nvinfo : EIATTR_CUDA_API_VERSION
	.align		4
        /*0000*/ 	.byte	0x04, 0x37
        /*0002*/ 	.short	(.L_13 - .L_12)
.L_12:
        /*0004*/ 	.word	0x00000082


	//----- nvinfo : EIATTR_KPARAM_INFO
	.align		4
.L_13:
        /*0008*/ 	.byte	0x04, 0x17
        /*000a*/ 	.short	(.L_15 - .L_14)
.L_14:
        /*000c*/ 	.word	0x00000000
        /*0010*/ 	.short	0x0003
        /*0012*/ 	.short	0x0010
        /*0014*/ 	.byte	0x00, 0xf5, 0x21, 0x00


	//----- nvinfo : EIATTR_KPARAM_INFO
	.align		4
.L_15:
        /*0018*/ 	.byte	0x04, 0x17
        /*001a*/ 	.short	(.L_17 - .L_16)
.L_16:
        /*001c*/ 	.word	0x00000000
        /*0020*/ 	.short	0x0002
        /*0022*/ 	.short	0x000c
        /*0024*/ 	.byte	0x00, 0xf0, 0x11, 0x00


	//----- nvinfo : EIATTR_KPARAM_INFO
	.align		4
.L_17:
        /*0028*/ 	.byte	0x04, 0x17
        /*002a*/ 	.short	(.L_19 - .L_18)
.L_18:
        /*002c*/ 	.word	0x00000000
        /*0030*/ 	.short	0x0001
        /*0032*/ 	.short	0x0008
        /*0034*/ 	.byte	0x00, 0xf0, 0x11, 0x00


	//----- nvinfo : EIATTR_KPARAM_INFO
	.align		4
.L_19:
        /*0038*/ 	.byte	0x04, 0x17
        /*003a*/ 	.short	(.L_21 - .L_20)
.L_20:
        /*003c*/ 	.word	0x00000000
        /*0040*/ 	.short	0x0000
        /*0042*/ 	.short	0x0000
        /*0044*/ 	.byte	0x00, 0xf5, 0x21, 0x00


	//----- nvinfo : EIATTR_SPARSE_MMA_MASK
	.align		4
.L_21:
        /*0048*/ 	.byte	0x03, 0x50
        /*004a*/ 	.short	0x0000


	//----- nvinfo : EIATTR_MAXREG_COUNT
	.align		4
        /*004c*/ 	.byte	0x03, 0x1b
        /*004e*/ 	.short	0x00ff


	//----- nvinfo : EIATTR_MERCURY_ISA_VERSION
	.align		4
        /*0050*/ 	.byte	0x03, 0x5f
        /*0052*/ 	.short	0x0101


	//----- nvinfo : EIATTR_INT_WARP_WIDE_INSTR_OFFSETS
	.align		4
        /*0054*/ 	.byte	0x04, 0x31
        /*0056*/ 	.short	(.L_23 - .L_22)


	//   ....[0]....
.L_22:
        /*0058*/ 	.word	0x00000160


	//----- nvinfo : EIATTR_VRC_CTA_INIT_COUNT
	.align		4
.L_23:
        /*005c*/ 	.byte	0x02, 0x4a
	.zero		1
	.zero		1


	//----- nvinfo : EIATTR_EXIT_INSTR_OFFSETS
	.align		4
        /*0060*/ 	.byte	0x04, 0x1c
        /*0062*/ 	.short	(.L_25 - .L_24)


	//   ....[0]....
.L_24:
        /*0064*/ 	.word	0x000000c0


	//   ....[1]....
        /*0068*/ 	.word	0x00000130


	//   ....[2]....
        /*006c*/ 	.word	0x000001b0


	//----- nvinfo : EIATTR_CBANK_PARAM_SIZE
	.align		4
.L_25:
        /*0070*/ 	.byte	0x03, 0x19
        /*0072*/ 	.short	0x0018


	//----- nvinfo : EIATTR_PARAM_CBANK
	.align		4
        /*0074*/ 	.byte	0x04, 0x0a
        /*0076*/ 	.short	(.L_27 - .L_26)
	.align		4
.L_26:
        /*0078*/ 	.word	index@(.nv.constant0._Z27count_ever_dangerous_kernelPKiiiPi)
        /*007c*/ 	.short	0x0380
        /*007e*/ 	.short	0x0018


	//----- nvinfo : EIATTR_SW_WAR
	.align		4
.L_27:
        /*0080*/ 	.byte	0x04, 0x36
        /*0082*/ 	.short	(.L_29 - .L_28)
.L_28:
        /*0084*/ 	.word	0x00000008
.L_29:


//--------------------- .nv.info._Z19count_danger_kernelPKfPiiif --------------------------
	.section	.nv.info._Z19count_danger_kernelPKfPiiif,"",@"SHT_CUDA_INFO"
	.sectionflags	@""
	.align	4


	//----- nvinfo : EIATTR_CUDA_API_VERSION
	.align		4
        /*0000*/ 	.byte	0x04, 0x37
        /*0002*/ 	.short	(.L_31 - .L_30)
.L_30:
        /*0004*/ 	.word	0x00000082


	//----- nvinfo : EIATTR_KPARAM_INFO
	.align		4
.L_31:
        /*0008*/ 	.byte	0x04, 0x17
        /*000a*/ 	.short	(.L_33 - .L_32)
.L_32:
        /*000c*/ 	.word	0x00000000
        /*0010*/ 	.short	0x0004
        /*0012*/ 	.short	0x0018
        /*0014*/ 	.byte	0x00, 0xf0, 0x11, 0x00


	//----- nvinfo : EIATTR_KPARAM_INFO
	.align		4
.L_33:
        /*0018*/ 	.byte	0x04, 0x17
        /*001a*/ 	.short	(.L_35 - .L_34)
.L_34:
        /*001c*/ 	.word	0x00000000
        /*0020*/ 	.short	0x0003
        /*0022*/ 	.short	0x0014
        /*0024*/ 	.byte	0x00, 0xf0, 0x11, 0x00


	//----- nvinfo : EIATTR_KPARAM_INFO
	.align		4
.L_35:
        /*0028*/ 	.byte	0x04, 0x17
        /*002a*/ 	.short	(.L_37 - .L_36)
.L_36:
        /*002c*/ 	.word	0x00000000
        /*0030*/ 	.short	0x0002
        /*0032*/ 	.short	0x0010
        /*0034*/ 	.byte	0x00, 0xf0, 0x11, 0x00


	//----- nvinfo : EIATTR_KPARAM_INFO
	.align		4
.L_37:
        /*0038*/ 	.byte	0x04, 0x17
        /*003a*/ 	.short	(.L_39 - .L_38)
.L_38:
        /*003c*/ 	.word	0x00000000
        /*0040*/ 	.short	0x0001
        /*0042*/ 	.short	0x0008
        /*0044*/ 	.byte	0x00, 0xf5, 0x21, 0x00


	//----- nvinfo : EIATTR_KPARAM_INFO
	.align		4
.L_39:
        /*0048*/ 	.byte	0x04, 0x17
        /*004a*/ 	.short	(.L_41 - .L_40)
.L_40:
        /*004c*/ 	.word	0x00000000
        /*0050*/ 	.short	0x0000
        /*0052*/ 	.short	0x0000
        /*0054*/ 	.byte	0x00, 0xf5, 0x21, 0x00


	//----- nvinfo : EIATTR_SPARSE_MMA_MASK
	.align		4
.L_41:
        /*0058*/ 	.byte	0x03, 0x50
        /*005a*/ 	.short	0x0000


	//----- nvinfo : EIATTR_MAXREG_COUNT
	.align		4
        /*005c*/ 	.byte	0x03, 0x1b
        /*005e*/ 	.short	0x00ff


	//----- nvinfo : EIATTR_MERCURY_ISA_VERSION
	.align		4
        /*0060*/ 	.byte	0x03, 0x5f
        /*0062*/ 	.short	0x0101


	//----- nvinfo : EIATTR_VRC_CTA_INIT_COUNT
	.align		4
        /*0064*/ 	.byte	0x02, 0x4a
	.zero		1
	.zero		1


	//----- nvinfo : EIATTR_EXIT_INSTR_OFFSETS
	.align		4
        /*0068*/ 	.byte	0x04, 0x1c
        /*006a*/ 	.short	(.L_43 - .L_42)


	//   ....[0]....
.L_42:
        /*006c*/ 	.word	0x000000c0


	//   ....[1]....
        /*0070*/ 	.word	0x00000140


	//   ....[2]....
        /*0074*/ 	.word	0x000001a0


	//----- nvinfo : EIATTR_CBANK_PARAM_SIZE
	.align		4
.L_43:
        /*0078*/ 	.byte	0x03, 0x19
        /*007a*/ 	.short	0x001c


	//----- nvinfo : EIATTR_PARAM_CBANK
	.align		4
        /*007c*/ 	.byte	0x04, 0x0a
        /*007e*/ 	.short	(.L_45 - .L_44)
	.align		4
.L_44:
        /*0080*/ 	.word	index@(.nv.constant0._Z19count_danger_kernelPKfPiiif)
        /*0084*/ 	.short	0x0380
        /*0086*/ 	.short	0x001c


	//----- nvinfo : EIATTR_SW_WAR
	.align		4
.L_45:
        /*0088*/ 	.byte	0x04, 0x36
        /*008a*/ 	.short	(.L_47 - .L_46)
.L_46:
        /*008c*/ 	.word	0x00000008
.L_47:


//--------------------- .nv.callgraph             --------------------------
	.section	.nv.callgraph,"",@"SHT_CUDA_CALLGRAPH"
	.align	4
	.sectionentsize	8
	.align		4
        /*0000*/ 	.word	0x00000000
	.align		4
        /*0004*/ 	.word	0xffffffff
	.align		4
        /*0008*/ 	.word	0x00000000
	.align		4
        /*000c*/ 	.word	0xfffffffe
	.align		4
        /*0010*/ 	.word	0x00000000
	.align		4
        /*0014*/ 	.word	0xfffffffd
	.align		4
        /*0018*/ 	.word	0x00000000
	.align		4
        /*001c*/ 	.word	0xfffffffc


//--------------------- .text._Z27count_ever_dangerous_kernelPKiiiPi --------------------------
	.section	.text._Z27count_ever_dangerous_kernelPKiiiPi,"ax",@progbits
	.align	128
        .global         _Z27count_ever_dangerous_kernelPKiiiPi
        .type           _Z27count_ever_dangerous_kernelPKiiiPi,@function
        .size           _Z27count_ever_dangerous_kernelPKiiiPi,(.L_x_2 - _Z27count_ever_dangerous_kernelPKiiiPi)
        .other          _Z27count_ever_dangerous_kernelPKiiiPi,@"STO_CUDA_ENTRY STV_DEFAULT"
_Z27count_ever_dangerous_kernelPKiiiPi:
.text._Z27count_ever_dangerous_kernelPKiiiPi:
[----:B------:R-:W-:Y:S01]  /*0000*/  LDC R1, c[0x0][0x37c] ;  /* 0x0000df00ff017b82 */ /* 0x000fe20000000800 */
[----:B------:R-:W0:Y:S07]  /*0010*/  S2R R2, SR_TID.Y ;  /* 0x0000000000027919 */ /* 0x000e2e0000002200 */
[----:B------:R-:W1:Y:S01]  /*0020*/  LDC R0, c[0x0][0x360] ;  /* 0x0000d800ff007b82 */ /* 0x000e620000000800 */
[----:B------:R-:W2:Y:S01]  /*0030*/  LDCU.64 UR6, c[0x0][0x388] ;  /* 0x00007100ff0677ac */ /* 0x000ea20008000a00 */
[----:B------:R-:W1:Y:S06]  /*0040*/  S2R R3, SR_TID.X ;  /* 0x0000000000037919 */ /* 0x000e6c0000002100 */
[----:B------:R-:W0:Y:S08]  /*0050*/  S2UR UR5, SR_CTAID.Y ;  /* 0x00000000000579c3 */ /* 0x000e300000002600 */
[----:B------:R-:W0:Y:S08]  /*0060*/  LDC R5, c[0x0][0x364] ;  /* 0x0000d900ff057b82 */ /* 0x000e300000000800 */
[----:B------:R-:W1:Y:S01]  /*0070*/  S2UR UR4, SR_CTAID.X ;  /* 0x00000000000479c3 */ /* 0x000e620000002500 */
[----:B0-----:R-:W-:-:S05]  /*0080*/  IMAD R5, R5, UR5, R2 ;  /* 0x0000000505057c24 */ /* 0x001fca000f8e0202 */
[----:B--2---:R-:W-:Y:S01]  /*0090*/  ISETP.GE.AND P0, PT, R5, UR6, PT ;  /* 0x0000000605007c0c */ /* 0x004fe2000bf06270 */
[----:B-1----:R-:W-:-:S05]  /*00a0*/  IMAD R0, R0, UR4, R3 ;  /* 0x0000000400007c24 */ /* 0x002fca000f8e0203 */
[----:B------:R-:W-:-:S13]  /*00b0*/  ISETP.GE.OR P0, PT, R0, UR7, P0 ;  /* 0x0000000700007c0c */ /* 0x000fda0008706670 */
[----:B------:R-:W-:Y:S05]  /*00c0*/  @P0 EXIT ;  /* 0x000000000000094d */ /* 0x000fea0003800000 */
[----:B------:R-:W0:Y:S01]  /*00d0*/  LDC.64 R2, c[0x0][0x380] ;  /* 0x0000e000ff027b82 */ /* 0x000e220000000a00 */
[----:B------:R-:W1:Y:S01]  /*00e0*/  LDCU.64 UR4, c[0x0][0x358] ;  /* 0x00006b00ff0477ac */ /* 0x000e620008000a00 */
[----:B------:R-:W-:-:S04]  /*00f0*/  IMAD R5, R5, UR7, R0 ;  /* 0x0000000705057c24 */ /* 0x000fc8000f8e0200 */
[----:B0-----:R-:W-:-:S06]  /*0100*/  IMAD.WIDE R2, R5, 0x4, R2 ;  /* 0x0000000405027825 */ /* 0x001fcc00078e0202 */
[----:B-1----:R-:W2:Y:S02]  /*0110*/  LDG.E R2, desc[UR4][R2.64] ;  /* 0x0000000402027981 */ /* 0x002ea4000c1e1900 */
[----:B--2---:R-:W-:-:S13]  /*0120*/  ISETP.GE.AND P0, PT, R2, 0x1, PT ;  /* 0x000000010200780c */ /* 0x004fda0003f06270 */
[----:B------:R-:W-:Y:S05]  /*0130*/  @!P0 EXIT ;  /* 0x000000000000894d */ /* 0x000fea0003800000 */
[----:B------:R-:W0:Y:S01]  /*0140*/  S2R R0, SR_LANEID ;  /* 0x0000000000007919 */ /* 0x000e220000000000 */
[----:B------:R-:W1:Y:S01]  /*0150*/  LDC.64 R2, c[0x0][0x390] ;  /* 0x0000e400ff027b82 */ /* 0x000e620000000a00 */
[----:B------:R-:W-:Y:S02]  /*0160*/  VOTEU.ANY UR6, UPT, PT ;  /* 0x0000000000067886 */ /* 0x000fe400038e0100 */
[----:B------:R-:W-:Y:S02]  /*0170*/  UFLO.U32 UR7, UR6 ;  /* 0x00000006000772bd */ /* 0x000fe400080e0000 */
[----:B------:R-:W1:Y:S04]  /*0180*/  POPC R5, UR6 ;  /* 0x0000000600057d09 */ /* 0x000e680008000000 */
[----:B0-----:R-:W-:-:S13]  /*0190*/  ISETP.EQ.U32.AND P0, PT, R0, UR7, PT ;  /* 0x0000000700007c0c */ /* 0x001fda000bf02070 */
[----:B-1----:R-:W-:Y:S01]  /*01a0*/  @P0 REDG.E.ADD.STRONG.GPU desc[UR4][R2.64], R5 ;  /* 0x000000050200098e */ /* 0x002fe2000c12e104 */
[----:B------:R-:W-:Y:S05]  /*01b0*/  EXIT ;  /* 0x000000000000794d */ /* 0x000fea0003800000 */
.L_x_0:
[----:B------:R-:W-:-:S00]  /*01c0*/  BRA `(.L_x_0) ;  /* 0xfffffffc00fc7947 */ /* 0x000fc0000383ffff */
[----:B------:R-:W-:-:S00]  /*01d0*/  NOP ;  /* 0x0000000000007918 */ /* 0x000fc00000000000 */
        /* <DEDUP_REMOVED lines=10> */
.L_x_2:


//--------------------- .text._Z19count_danger_kernelPKfPiiif --------------------------
	.section	.text._Z19count_danger_kernelPKfPiiif,"ax",@progbits
	.align	128
        .global         _Z19count_danger_kernelPKfPiiif
        .type           _Z19count_danger_kernelPKfPiiif,@function
        .size           _Z19count_danger_kernelPKfPiiif,(.L_x_3 - _Z19count_danger_kernelPKfPiiif)
        .other          _Z19count_danger_kernelPKfPiiif,@"STO_CUDA_ENTRY STV_DEFAULT"
_Z19count_danger_kernelPKfPiiif:
.text._Z19count_danger_kernelPKfPiiif:
        /* <DEDUP_REMOVED lines=15> */
[----:B------:R-:W-:Y:S01]  /*00f0*/  IMAD R5, R5, UR7, R0 ;  /* 0x0000000705057c24 */ /* 0x000fe2000f8e0200 */
[----:B------:R-:W2:Y:S03]  /*0100*/  LDCU UR6, c[0x0][0x398] ;  /* 0x00007300ff0677ac */ /* 0x000ea60008000800 */
[----:B0-----:R-:W-:-:S06]  /*0110*/  IMAD.WIDE R2, R5, 0x4, R2 ;  /* 0x0000000405027825 */ /* 0x001fcc00078e0202 */
[----:B-1----:R-:W2:Y:S02]  /*0120*/  LDG.E R2, desc[UR4][R2.64] ;  /* 0x0000000402027981 */ /* 0x002ea4000c1e1900 */
[----:B--2---:R-:W-:-:S13]  /*0130*/  FSETP.GE.AND P0, PT, R2, UR6, PT ;  /* 0x0000000602007c0b */ /* 0x004fda000bf06000 */
[----:B------:R-:W-:Y:S05]  /*0140*/  @!P0 EXIT ;  /* 0x000000000000894d */ /* 0x000fea0003800000 */
[----:B------:R-:W0:Y:S02]  /*0150*/  LDC.64 R2, c[0x0][0x388] ;  /* 0x0000e200ff027b82 */ /* 0x000e240000000a00 */
[----:B0-----:R-:W-:-:S05]  /*0160*/  IMAD.WIDE R2, R5, 0x4, R2 ;  /* 0x0000000405027825 */ /* 0x001fca00078e0202 */
[----:B------:R-:W2:Y:S02]  /*0170*/  LDG.E R0, desc[UR4][R2.64] ;  /* 0x0000000402007981 */ /* 0x000ea4000c1e1900 */
[----:B--2---:R-:W-:-:S05]  /*0180*/  IADD3 R5, PT, PT, R0, 0x1, RZ ;  /* 0x0000000100057810 */ /* 0x004fca0007ffe0ff */
[----:B------:R-:W-:Y:S01]  /*0190*/  STG.E desc[UR4][R2.64], R5 ;  /* 0x0000000502007986 */ /* 0x000fe2000c101904 */
[----:B------:R-:W-:Y:S05]  /*01a0*/  EXIT ;  /* 0x000000000000794d */ /* 0x000fea0003800000 */
.L_x_1:
        /* <DEDUP_REMOVED lines=13> */
.L_x_3:


//--------------------- .nv.shared.reserved.0     --------------------------
	.section	.nv.shared.reserved.0,"aw",@nobits
	.weak		__nv_reservedSMEM_offset_0_alias
	.size		__nv_reservedSMEM_offset_0_alias, 0, 64
	.other		__nv_reservedSMEM_offset_0_alias,@"STO_CUDA_RESERVED_SHARED STV_DEFAULT"
__nv_reservedSMEM_offset_0_alias:
	.zero		0
	.zero		64


//--------------------- .nv.constant0._Z27count_ever_dangerous_kernelPKiiiPi --------------------------
	.section	.nv.constant0._Z27count_ever_dangerous_kernelPKiiiPi,"a",@progbits
	.sectionflags	@""
	.align	4
.nv.constant0._Z27count_ever_dangerous_kernelPKiiiPi:
	.zero		920


//--------------------- .nv.constant0._Z19count_danger_kernelPKfPiiif --------------------------
	.section	.nv.constant0._Z19count_danger_kernelPKfPiiif,"a",@progbits
	.sectionflags	@""
	.align	4
.nv.constant0._Z19count_danger_kernelPKfPiiif:
	.zero		924


//--------------------- SYMBOLS --------------------------

	.type		.nv.reservedSmem.offset0,@object
	.size		.nv.reservedSmem.offset0,0x4
